//
// Generated by NVIDIA NVVM Compiler
//
// Compiler Build ID: CL-36424714
// Cuda compilation tools, release 13.0, V13.0.88
// Based on NVVM 20.0.0
//

.version 9.0
.target sm_100
.address_size 64

	// .globl	_Z13print_all_idxPKiS0_Pi
.extern .func  (.param .b32 func_retval0) vprintf
(
	.param .b64 vprintf_param_0,
	.param .b64 vprintf_param_1
)
;
.global .align 1 .b8 $str[63] = {91, 68, 69, 86, 73, 67, 69, 93, 32, 40, 116, 104, 114, 101, 97, 100, 73, 100, 120, 46, 120, 44, 32, 98, 108, 111, 99, 107, 73, 100, 120, 46, 120, 44, 32, 103, 114, 105, 100, 68, 105, 109, 46, 120, 41, 32, 45, 62, 32, 40, 37, 100, 44, 32, 37, 100, 44, 32, 37, 100, 41, 10};
.global .align 1 .b8 $str$1[63] = {91, 68, 69, 86, 73, 67, 69, 93, 32, 40, 116, 104, 114, 101, 97, 100, 73, 100, 120, 46, 121, 44, 32, 98, 108, 111, 99, 107, 73, 100, 120, 46, 121, 44, 32, 103, 114, 105, 100, 68, 105, 109, 46, 121, 41, 32, 45, 62, 32, 40, 37, 100, 44, 32, 37, 100, 44, 32, 37, 100, 41, 10};
.global .align 1 .b8 $str$2[63] = {91, 68, 69, 86, 73, 67, 69, 93, 32, 40, 116, 104, 114, 101, 97, 100, 73, 100, 120, 46, 122, 44, 32, 98, 108, 111, 99, 107, 73, 100, 120, 46, 122, 44, 32, 103, 114, 105, 100, 68, 105, 109, 46, 122, 41, 32, 45, 62, 32, 40, 37, 100, 44, 32, 37, 100, 44, 32, 37, 100, 41, 10};

.visible .entry _Z13print_all_idxPKiS0_Pi(
	.param .u64 .ptr .align 1 _Z13print_all_idxPKiS0_Pi_param_0,
	.param .u64 .ptr .align 1 _Z13print_all_idxPKiS0_Pi_param_1,
	.param .u64 .ptr .align 1 _Z13print_all_idxPKiS0_Pi_param_2
)
{
	.local .align 8 .b8 	__local_depot0[16];
	.reg .b64 	%SP;
	.reg .b64 	%SPL;
	.reg .b32 	%r<16>;
	.reg .b64 	%rd<9>;

	mov.u64 	%SPL, __local_depot0;
	cvta.local.u64 	%SP, %SPL;
	add.u64 	%rd1, %SP, 0;
	add.u64 	%rd2, %SPL, 0;
	mov.u32 	%r1, %tid.x;
	mov.u32 	%r2, %ctaid.x;
	mov.u32 	%r3, %nctaid.x;
	st.local.v2.u32 	[%rd2], {%r1, %r2};
	st.local.u32 	[%rd2+8], %r3;
	mov.u64 	%rd3, $str;
	cvta.global.u64 	%rd4, %rd3;
	{ // callseq 0, 0
	.param .b64 param0;
	st.param.b64 	[param0], %rd4;
	.param .b64 param1;
	st.param.b64 	[param1], %rd1;
	.param .b32 retval0;
	call.uni (retval0), 
	vprintf, 
	(
	param0, 
	param1
	);
	ld.param.b32 	%r4, [retval0];
	} // callseq 0
	mov.u32 	%r6, %tid.y;
	mov.u32 	%r7, %ctaid.y;
	mov.u32 	%r8, %nctaid.y;
	st.local.v2.u32 	[%rd2], {%r6, %r7};
	st.local.u32 	[%rd2+8], %r8;
	mov.u64 	%rd5, $str$1;
	cvta.global.u64 	%rd6, %rd5;
	{ // callseq 1, 0
	.param .b64 param0;
	st.param.b64 	[param0], %rd6;
	.param .b64 param1;
	st.param.b64 	[param1], %rd1;
	.param .b32 retval0;
	call.uni (retval0), 
	vprintf, 
	(
	param0, 
	param1
	);
	ld.param.b32 	%r9, [retval0];
	} // callseq 1
	mov.u32 	%r11, %tid.z;
	mov.u32 	%r12, %ctaid.z;
	mov.u32 	%r13, %nctaid.z;
	st.local.v2.u32 	[%rd2], {%r11, %r12};
	st.local.u32 	[%rd2+8], %r13;
	mov.u64 	%rd7, $str$2;
	cvta.global.u64 	%rd8, %rd7;
	{ // callseq 2, 0
	.param .b64 param0;
	st.param.b64 	[param0], %rd8;
	.param .b64 param1;
	st.param.b64 	[param1], %rd1;
	.param .b32 retval0;
	call.uni (retval0), 
	vprintf, 
	(
	param0, 
	param1
	);
	ld.param.b32 	%r14, [retval0];
	} // callseq 2
	ret;

}


// ===== COMPILED SASS (sm_100) =====

	.target	sm_100

	.elftype	@"ET_EXEC"


//--------------------- .note.nv.tkinfo           --------------------------
	.section	.note.nv.tkinfo,"",@"SHT_NOTE"
	.sectionflags	@"SHF_NOTE_NV_TKINFO"
	.tkinfo
        /*0018*/ 	.word	0x00000002
        /*0030*/ 	.string	""
        /*0030*/ 	.string	"ptxas"
        /*0030*/ 	.string	"Cuda compilation tools, release 13.0, V13.0.88"
        /*0030*/ 	.string	"Build cuda_13.0.r13.0/compiler.36424714_0"
        /*0030*/ 	.string	"-arch sm_100 -m 64 "



//--------------------- .note.nv.cuinfo           --------------------------
	.section	.note.nv.cuinfo,"",@"SHT_NOTE"
	.sectionflags	@"SHF_NOTE_NV_CUINFO"
        /*0018*/ 	.short	0x0002
        /*001a*/ 	.short	0x0064
        /*001c*/ 	.short	0x0082
	.zero		2


//--------------------- .nv.info                  --------------------------
	.section	.nv.info,"",@"SHT_CUDA_INFO"
	.align	4


	//----- nvinfo : EIATTR_REGCOUNT
	.align		4
        /*0000*/ 	.byte	0x04, 0x2f
        /*0002*/ 	.short	(.L_4 - .L_3)
	.align		4
.L_3:
        /*0004*/ 	.word	index@(_Z13print_all_idxPKiS0_Pi)
        /*0008*/ 	.word	0x00000018


	//----- nvinfo : EIATTR_FRAME_SIZE
	.align		4
.L_4:
        /*000c*/ 	.byte	0x04, 0x11
        /*000e*/ 	.short	(.L_6 - .L_5)
	.align		4
.L_5:
        /*0010*/ 	.word	index@(_Z13print_all_idxPKiS0_Pi)
        /*0014*/ 	.word	0x00000010


	//----- nvinfo : EIATTR_MIN_STACK_SIZE
	.align		4
.L_6:
        /*0018*/ 	.byte	0x04, 0x12
        /*001a*/ 	.short	(.L_8 - .L_7)
	.align		4
.L_7:
        /*001c*/ 	.word	index@(_Z13print_all_idxPKiS0_Pi)
        /*0020*/ 	.word	0x00000010
.L_8:


//--------------------- .nv.compat                --------------------------
	.section	.nv.compat,"",@"SHT_CUDA_COMPAT_INFO"
	.align	4
        /*0000*/ 	.byte	0x02, 0x09, 0x00, 0x00, 0x02, 0x02, 0x01, 0x00, 0x02, 0x05, 0x05, 0x00, 0x03, 0x07, 0x01, 0x01
        /*0010*/ 	.byte	0x02, 0x03, 0x00, 0x00, 0x02, 0x06, 0x01, 0x00, 0x04, 0x0b, 0x08, 0x00, 0x09, 0x00, 0x00, 0x00
        /*0020*/ 	.byte	0x00, 0x00, 0x00, 0x00


//--------------------- .nv.info._Z13print_all_idxPKiS0_Pi --------------------------
	.section	.nv.info._Z13print_all_idxPKiS0_Pi,"",@"SHT_CUDA_INFO"
	.sectionflags	@""
	.align	4


	//----- nvinfo : EIATTR_CUDA_API_VERSION
	.align		4
        /*0000*/ 	.byte	0x04, 0x37
        /*0002*/ 	.short	(.L_10 - .L_9)
.L_9:
        /*0004*/ 	.word	0x00000082


	//----- nvinfo : EIATTR_KPARAM_INFO
	.align		4
.L_10:
        /*0008*/ 	.byte	0x04, 0x17
        /*000a*/ 	.short	(.L_12 - .L_11)
.L_11:
        /*000c*/ 	.word	0x00000000
        /*0010*/ 	.short	0x0002
        /*0012*/ 	.short	0x0010
        /*0014*/ 	.byte	0x00, 0xf5, 0x21, 0x00


	//----- nvinfo : EIATTR_KPARAM_INFO
	.align		4
.L_12:
        /*0018*/ 	.byte	0x04, 0x17
        /*001a*/ 	.short	(.L_14 - .L_13)
.L_13:
        /*001c*/ 	.word	0x00000000
        /*0020*/ 	.short	0x0001
        /*0022*/ 	.short	0x0008
        /*0024*/ 	.byte	0x00, 0xf5, 0x21, 0x00


	//----- nvinfo : EIATTR_KPARAM_INFO
	.align		4
.L_14:
        /*0028*/ 	.byte	0x04, 0x17
        /*002a*/ 	.short	(.L_16 - .L_15)
.L_15:
        /*002c*/ 	.word	0x00000000
        /*0030*/ 	.short	0x0000
        /*0032*/ 	.short	0x0000
        /*0034*/ 	.byte	0x00, 0xf5, 0x21, 0x00


	//----- nvinfo : EIATTR_SPARSE_MMA_MASK
	.align		4
.L_16:
        /*0038*/ 	.byte	0x03, 0x50
        /*003a*/ 	.short	0x0000


	//----- nvinfo : EIATTR_MAXREG_COUNT
	.align		4
        /*003c*/ 	.byte	0x03, 0x1b
        /*003e*/ 	.short	0x00ff


	//----- nvinfo : EIATTR_EXTERNS
	.align		4
        /*0040*/ 	.byte	0x04, 0x0f
        /*0042*/ 	.short	(.L_18 - .L_17)


	//   ....[0]....
	.align		4
.L_17:
        /*0044*/ 	.word	index@(vprintf)


	//----- nvinfo : EIATTR_MERCURY_ISA_VERSION
	.align		4
.L_18:
        /*0048*/ 	.byte	0x03, 0x5f
        /*004a*/ 	.short	0x0101


	//----- nvinfo : EIATTR_VRC_CTA_INIT_COUNT
	.align		4
        /*004c*/ 	.byte	0x02, 0x4a
	.zero		1
	.zero		1


	//----- nvinfo : EIATTR_SYSCALL_OFFSETS
	.align		4
        /*0050*/ 	.byte	0x04, 0x46
        /*0052*/ 	.short	(.L_20 - .L_19)


	//   ....[0]....
.L_19:
        /*0054*/ 	.word	0x00000130


	//   ....[1]....
        /*0058*/ 	.word	0x00000200


	//   ....[2]....
        /*005c*/ 	.word	0x000002d0


	//----- nvinfo : EIATTR_EXIT_INSTR_OFFSETS
	.align		4
.L_20:
        /*0060*/ 	.byte	0x04, 0x1c
        /*0062*/ 	.short	(.L_22 - .L_21)


	//   ....[0]....
.L_21:
        /*0064*/ 	.word	0x000002e0


	//----- nvinfo : EIATTR_CBANK_PARAM_SIZE
	.align		4
.L_22:
        /*0068*/ 	.byte	0x03, 0x19
        /*006a*/ 	.short	0x0018


	//----- nvinfo : EIATTR_PARAM_CBANK
	.align		4
        /*006c*/ 	.byte	0x04, 0x0a
        /*006e*/ 	.short	(.L_24 - .L_23)
	.align		4
.L_23:
        /*0070*/ 	.word	index@(.nv.constant0._Z13print_all_idxPKiS0_Pi)
        /*0074*/ 	.short	0x0380
        /*0076*/ 	.short	0x0018


	//----- nvinfo : EIATTR_SW_WAR
	.align		4
.L_24:
        /*0078*/ 	.byte	0x04, 0x36
        /*007a*/ 	.short	(.L_26 - .L_25)
.L_25:
        /*007c*/ 	.word	0x00000008
.L_26:


//--------------------- .nv.callgraph             --------------------------
	.section	.nv.callgraph,"",@"SHT_CUDA_CALLGRAPH"
	.align	4
	.sectionentsize	8
	.align		4
        /*0000*/ 	.word	0x00000000
	.align		4
        /*0004*/ 	.word	0xffffffff
	.align		4
        /*0008*/ 	.word	index@(_Z13print_all_idxPKiS0_Pi)
	.align		4
        /*000c*/ 	.word	index@(vprintf)
	.align		4
        /*0010*/ 	.word	0x00000000
	.align		4
        /*0014*/ 	.word	0xfffffffe
	.align		4
        /*0018*/ 	.word	0x00000000
	.align		4
        /*001c*/ 	.word	0xfffffffd
	.align		4
        /*0020*/ 	.word	0x00000000
	.align		4
        /*0024*/ 	.word	0xfffffffc


//--------------------- .nv.constant4             --------------------------
	.section	.nv.constant4,"a",@progbits
	.align	8
	.align		8
.nv.constant4:
        /*0000*/ 	.dword	vprintf
	.align		8
        /*0008*/ 	.dword	$str
	.align		8
        /*0010*/ 	.dword	$str$1
	.align		8
        /*0018*/ 	.dword	$str$2


//--------------------- .text._Z13print_all_idxPKiS0_Pi --------------------------
	.section	.text._Z13print_all_idxPKiS0_Pi,"ax",@progbits
	.align	128
        .global         _Z13print_all_idxPKiS0_Pi
        .type           _Z13print_all_idxPKiS0_Pi,@function
        .size           _Z13print_all_idxPKiS0_Pi,(.L_x_4 - _Z13print_all_idxPKiS0_Pi)
        .other          _Z13print_all_idxPKiS0_Pi,@"STO_CUDA_ENTRY STV_DEFAULT"
_Z13print_all_idxPKiS0_Pi:
.text._Z13print_all_idxPKiS0_Pi:
[----:B------:R-:W0:Y:S01]  /*0000*/  LDC R1, c[0x0][0x37c] ;  /* 0x0000df00ff017b82 */ /* 0x000e220000000800 */
[----:B------:R-:W1:Y:S01]  /*0010*/  S2R R10, SR_TID.X ;  /* 0x00000000000a7919 */ /* 0x000e620000002100 */
[----:B------:R-:W2:Y:S06]  /*0020*/  LDCU UR5, c[0x0][0x2fc] ;  /* 0x00005f80ff0577ac */ /* 0x000eac0008000800 */
[----:B------:R-:W3:Y:S01]  /*0030*/  LDC R0, c[0x0][0x370] ;  /* 0x0000dc00ff007b82 */ /* 0x000ee20000000800 */
[----:B0-----:R-:W-:Y:S01]  /*0040*/  VIADD R1, R1, 0xfffffff0 ;  /* 0xfffffff001017836 */ /* 0x001fe20000000000 */
[----:B------:R-:W1:Y:S01]  /*0050*/  S2R R11, SR_CTAID.X ;  /* 0x00000000000b7919 */ /* 0x000e620000002500 */
[----:B------:R-:W0:Y:S01]  /*0060*/  LDCU UR4, c[0x0][0x2f8] ;  /* 0x00005f00ff0477ac */ /* 0x000e220008000800 */
[----:B------:R-:W-:Y:S01]  /*0070*/  MOV R2, 0x0 ;  /* 0x0000000000027802 */ /* 0x000fe20000000f00 */
[----:B------:R-:W4:Y:S03]  /*0080*/  LDCU.64 UR6, c[0x4][0x8] ;  /* 0x01000100ff0677ac */ /* 0x000f260008000a00 */
[----:B------:R5:W5:Y:S01]  /*0090*/  LDC.64 R8, c[0x4][R2] ;  /* 0x0100000002087b82 */ /* 0x000b620000000a00 */
[----:B0-----:R-:W-:Y:S01]  /*00a0*/  IADD3 R17, P0, PT, R1, UR4, RZ ;  /* 0x0000000401117c10 */ /* 0x001fe2000ff1e0ff */
[----:B---3--:R0:W-:Y:S01]  /*00b0*/  STL [R1+0x8], R0 ;  /* 0x0000080001007387 */ /* 0x0081e20000100800 */
[----:B----4-:R-:W-:-:S03]  /*00c0*/  MOV R4, UR6 ;  /* 0x0000000600047c02 */ /* 0x010fc60008000f00 */
[----:B--2---:R-:W-:Y:S02]  /*00d0*/  IMAD.X R16, RZ, RZ, UR5, P0 ;  /* 0x00000005ff107e24 */ /* 0x004fe400080e06ff */
[----:B------:R-:W-:Y:S02]  /*00e0*/  IMAD.U32 R5, RZ, RZ, UR7 ;  /* 0x00000007ff057e24 */ /* 0x000fe4000f8e00ff */
[----:B------:R-:W-:Y:S01]  /*00f0*/  IMAD.MOV.U32 R6, RZ, RZ, R17 ;  /* 0x000000ffff067224 */ /* 0x000fe200078e0011 */
[----:B------:R-:W-:Y:S01]  /*0100*/  MOV R7, R16 ;  /* 0x0000001000077202 */ /* 0x000fe20000000f00 */
[----:B-1----:R0:W-:Y:S06]  /*0110*/  STL.64 [R1], R10 ;  /* 0x0000000a01007387 */ /* 0x0021ec0000100a00 */
[----:B------:R-:W-:-:S07]  /*0120*/  LEPC R20, `(.L_x_0) ;  /* 0x000000001014794e */ /* 0x000fce0000000000 */
[----:B0----5:R-:W-:Y:S05]  /*0130*/  CALL.ABS.NOINC R8 ;  /* 0x0000000008007343 */ /* 0x021fea0003c00000 */
.L_x_0:
[----:B------:R-:W0:Y:S01]  /*0140*/  S2R R8, SR_TID.Y ;  /* 0x0000000000087919 */ /* 0x000e220000002200 */
[----:B------:R-:W1:Y:S01]  /*0150*/  LDC R0, c[0x0][0x374] ;  /* 0x0000dd00ff007b82 */ /* 0x000e620000000800 */
[----:B------:R-:W2:Y:S01]  /*0160*/  LDCU.64 UR4, c[0x4][0x10] ;  /* 0x01000200ff0477ac */ /* 0x000ea20008000a00 */
[----:B------:R-:W-:Y:S01]  /*0170*/  IMAD.MOV.U32 R6, RZ, RZ, R17 ;  /* 0x000000ffff067224 */ /* 0x000fe200078e0011 */
[----:B------:R-:W0:Y:S01]  /*0180*/  S2R R9, SR_CTAID.Y ;  /* 0x0000000000097919 */ /* 0x000e220000002600 */
[----:B------:R-:W-:-:S04]  /*0190*/  MOV R7, R16 ;  /* 0x0000001000077202 */ /* 0x000fc80000000f00 */
[----:B------:R3:W4:Y:S01]  /*01a0*/  LDC.64 R10, c[0x4][R2] ;  /* 0x01000000020a7b82 */ /* 0x0007220000000a00 */
[----:B--2---:R-:W-:Y:S01]  /*01b0*/  IMAD.U32 R4, RZ, RZ, UR4 ;  /* 0x00000004ff047e24 */ /* 0x004fe2000f8e00ff */
[----:B------:R-:W-:Y:S01]  /*01c0*/  MOV R5, UR5 ;  /* 0x0000000500057c02 */ /* 0x000fe20008000f00 */
[----:B-1----:R3:W-:Y:S04]  /*01d0*/  STL [R1+0x8], R0 ;  /* 0x0000080001007387 */ /* 0x0027e80000100800 */
[----:B0-----:R3:W-:Y:S02]  /*01e0*/  STL.64 [R1], R8 ;  /* 0x0000000801007387 */ /* 0x0017e40000100a00 */
[----:B------:R-:W-:-:S07]  /*01f0*/  LEPC R20, `(.L_x_1) ;  /* 0x000000001014794e */ /* 0x000fce0000000000 */
[----:B---34-:R-:W-:Y:S05]  /*0200*/  CALL.ABS.NOINC R10 ;  /* 0x000000000a007343 */ /* 0x018fea0003c00000 */
.L_x_1:
[----:B------:R-:W0:Y:S01]  /*0210*/  S2R R8, SR_TID.Z ;  /* 0x0000000000087919 */ /* 0x000e220000002300 */
[----:B------:R-:W1:Y:S01]  /*0220*/  LDC R0, c[0x0][0x378] ;  /* 0x0000de00ff007b82 */ /* 0x000e620000000800 */
[----:B------:R-:W2:Y:S01]  /*0230*/  LDCU.64 UR4, c[0x4][0x18] ;  /* 0x01000300ff0477ac */ /* 0x000ea20008000a00 */
[----:B------:R-:W-:Y:S01]  /*0240*/  IMAD.MOV.U32 R6, RZ, RZ, R17 ;  /* 0x000000ffff067224 */ /* 0x000fe200078e0011 */
[----:B------:R-:W0:Y:S01]  /*0250*/  S2R R9, SR_CTAID.Z ;  /* 0x0000000000097919 */ /* 0x000e220000002700 */
[----:B------:R-:W-:-:S04]  /*0260*/  MOV R7, R16 ;  /* 0x0000001000077202 */ /* 0x000fc80000000f00 */
[----:B------:R-:W3:Y:S01]  /*0270*/  LDC.64 R2, c[0x4][R2] ;  /* 0x0100000002027b82 */ /* 0x000ee20000000a00 */
[----:B--2---:R-:W-:Y:S01]  /*0280*/  IMAD.U32 R4, RZ, RZ, UR4 ;  /* 0x00000004ff047e24 */ /* 0x004fe2000f8e00ff */
[----:B------:R-:W-:Y:S01]  /*0290*/  MOV R5, UR5 ;  /* 0x0000000500057c02 */ /* 0x000fe20008000f00 */
[----:B-1----:R1:W-:Y:S04]  /*02a0*/  STL [R1+0x8], R0 ;  /* 0x0000080001007387 */ /* 0x0023e80000100800 */
[----:B0-----:R1:W-:Y:S02]  /*02b0*/  STL.64 [R1], R8 ;  /* 0x0000000801007387 */ /* 0x0013e40000100a00 */
[----:B------:R-:W-:-:S07]  /*02c0*/  LEPC R20, `(.L_x_2) ;  /* 0x000000001014794e */ /* 0x000fce0000000000 */
[----:B-1-3--:R-:W-:Y:S05]  /*02d0*/  CALL.ABS.NOINC R2 ;  /* 0x0000000002007343 */ /* 0x00afea0003c00000 */
.L_x_2:
[----:B------:R-:W-:Y:S05]  /*02e0*/  EXIT ;  /* 0x000000000000794d */ /* 0x000fea0003800000 */
.L_x_3:
[----:B------:R-:W-:-:S00]  /*02f0*/  BRA `(.L_x_3) ;  /* 0xfffffffc00fc7947 */ /* 0x000fc0000383ffff */
[----:B------:R-:W-:-:S00]  /*0300*/  NOP ;  /* 0x0000000000007918 */ /* 0x000fc00000000000 */
[----:B------:R-:W-:-:S00]  /*0310*/  NOP ;  /* 0x0000000000007918 */ /* 0x000fc00000000000 */
[----:B------:R-:W-:-:S00]  /*0320*/  NOP ;  /* 0x0000000000007918 */ /* 0x000fc00000000000 */
[----:B------:R-:W-:-:S00]  /*0330*/  NOP ;  /* 0x0000000000007918 */ /* 0x000fc00000000000 */
[----:B------:R-:W-:-:S00]  /*0340*/  NOP ;  /* 0x0000000000007918 */ /* 0x000fc00000000000 */
[----:B------:R-:W-:-:S00]  /*0350*/  NOP ;  /* 0x0000000000007918 */ /* 0x000fc00000000000 */
[----:B------:R-:W-:-:S00]  /*0360*/  NOP ;  /* 0x0000000000007918 */ /* 0x000fc00000000000 */
[----:B------:R-:W-:-:S00]  /*0370*/  NOP ;  /* 0x0000000000007918 */ /* 0x000fc00000000000 */
.L_x_4:


//--------------------- .nv.global.init           --------------------------
	.section	.nv.global.init,"aw",@progbits
.nv.global.init:
	.type		$str$2,@object
	.size		$str$2,($str - $str$2)
$str$2:
        /*0000*/ 	.byte	0x5b, 0x44, 0x45, 0x56, 0x49, 0x43, 0x45, 0x5d, 0x20, 0x28, 0x74, 0x68, 0x72, 0x65, 0x61, 0x64
        /*0010*/ 	.byte	0x49, 0x64, 0x78, 0x2e, 0x7a, 0x2c, 0x20, 0x62, 0x6c, 0x6f, 0x63, 0x6b, 0x49, 0x64, 0x78, 0x2e
        /*0020*/ 	.byte	0x7a, 0x2c, 0x20, 0x67, 0x72, 0x69, 0x64, 0x44, 0x69, 0x6d, 0x2e, 0x7a, 0x29, 0x20, 0x2d, 0x3e
        /*0030*/ 	.byte	0x20, 0x28, 0x25, 0x64, 0x2c, 0x20, 0x25, 0x64, 0x2c, 0x20, 0x25, 0x64, 0x29, 0x0a, 0x00
	.type		$str,@object
	.size		$str,($str$1 - $str)
$str:
        /*003f*/ 	.byte	0x5b, 0x44, 0x45, 0x56, 0x49, 0x43, 0x45, 0x5d, 0x20, 0x28, 0x74, 0x68, 0x72, 0x65, 0x61, 0x64
        /*004f*/ 	.byte	0x49, 0x64, 0x78, 0x2e, 0x78, 0x2c, 0x20, 0x62, 0x6c, 0x6f, 0x63, 0x6b, 0x49, 0x64, 0x78, 0x2e
        /*005f*/ 	.byte	0x78, 0x2c, 0x20, 0x67, 0x72, 0x69, 0x64, 0x44, 0x69, 0x6d, 0x2e, 0x78, 0x29, 0x20, 0x2d, 0x3e
        /*006f*/ 	.byte	0x20, 0x28, 0x25, 0x64, 0x2c, 0x20, 0x25, 0x64, 0x2c, 0x20, 0x25, 0x64, 0x29, 0x0a, 0x00
	.type		$str$1,@object
	.size		$str$1,(.L_1 - $str$1)
$str$1:
        /*007e*/ 	.byte	0x5b, 0x44, 0x45, 0x56, 0x49, 0x43, 0x45, 0x5d, 0x20, 0x28, 0x74, 0x68, 0x72, 0x65, 0x61, 0x64
        /*008e*/ 	.byte	0x49, 0x64, 0x78, 0x2e, 0x79, 0x2c, 0x20, 0x62, 0x6c, 0x6f, 0x63, 0x6b, 0x49, 0x64, 0x78, 0x2e
        /*009e*/ 	.byte	0x79, 0x2c, 0x20, 0x67, 0x72, 0x69, 0x64, 0x44, 0x69, 0x6d, 0x2e, 0x79, 0x29, 0x20, 0x2d, 0x3e
        /*00ae*/ 	.byte	0x20, 0x28, 0x25, 0x64, 0x2c, 0x20, 0x25, 0x64, 0x2c, 0x20, 0x25, 0x64, 0x29, 0x0a, 0x00
.L_1:


//--------------------- .nv.shared.reserved.0     --------------------------
	.section	.nv.shared.reserved.0,"aw",@nobits
	.weak		__nv_reservedSMEM_offset_0_alias
	.size		__nv_reservedSMEM_offset_0_alias, 0, 64
	.other		__nv_reservedSMEM_offset_0_alias,@"STO_CUDA_RESERVED_SHARED STV_DEFAULT"
__nv_reservedSMEM_offset_0_alias:
	.zero		0
	.zero		64


//--------------------- .nv.constant0._Z13print_all_idxPKiS0_Pi --------------------------
	.section	.nv.constant0._Z13print_all_idxPKiS0_Pi,"a",@progbits
	.sectionflags	@""
	.align	4
.nv.constant0._Z13print_all_idxPKiS0_Pi:
	.zero		920


//--------------------- SYMBOLS --------------------------

	.type		.nv.reservedSmem.offset0,@object
	.size		.nv.reservedSmem.offset0,0x4
	.type		vprintf,@function
